	.headerflags	@"EF_CUDA_TEXMODE_UNIFIED EF_CUDA_64BIT_ADDRESS EF_CUDA_ACCELERATORS EF_CUDA_SM90 EF_CUDA_VIRTUAL_SM(EF_CUDA_SM90)"
	.elftype	@"ET_EXEC"


//--------------------- .nv.info                  --------------------------
	.section	.nv.info,"",@"SHT_CUDA_INFO"
	.align	4


	//----- nvinfo : EIATTR_REGCOUNT
	.align		4
        /*0000*/ 	.byte	0x04, 0x2f
        /*0002*/ 	.short	(.L_1 - .L_0)
	.align		4
.L_0:
        /*0004*/ 	.word	index@(triton_poi_fused_add_5)
        /*0008*/ 	.word	0x0000000c


	//----- nvinfo : EIATTR_MIN_STACK_SIZE
	.align		4
.L_1:
        /*000c*/ 	.byte	0x04, 0x12
        /*000e*/ 	.short	(.L_3 - .L_2)
	.align		4
.L_2:
        /*0010*/ 	.word	index@(triton_poi_fused_add_5)
        /*0014*/ 	.word	0x00000000


	//----- nvinfo : EIATTR_FRAME_SIZE
	.align		4
.L_3:
        /*0018*/ 	.byte	0x04, 0x11
        /*001a*/ 	.short	(.L_5 - .L_4)
	.align		4
.L_4:
        /*001c*/ 	.word	index@(triton_poi_fused_add_5)
        /*0020*/ 	.word	0x00000000


	//----- nvinfo : EIATTR_MIN_STACK_SIZE
	.align		4
.L_5:
        /*0024*/ 	.byte	0x04, 0x12
        /*0026*/ 	.short	(.L_7 - .L_6)
	.align		4
.L_6:
        /*0028*/ 	.word	index@(triton_poi_fused_add_5)
        /*002c*/ 	.word	0x00000000
.L_7:


//--------------------- .nv.info.triton_poi_fused_add_5 --------------------------
	.section	.nv.info.triton_poi_fused_add_5,"",@"SHT_CUDA_INFO"
	.sectionflags	@""
	.align	4


	//----- nvinfo : EIATTR_CUDA_API_VERSION
	.align		4
        /*0000*/ 	.byte	0x04, 0x37
        /*0002*/ 	.short	(.L_9 - .L_8)
.L_8:
        /*0004*/ 	.word	0x0000007c


	//----- nvinfo : EIATTR_KPARAM_INFO
	.align		4
.L_9:
        /*0008*/ 	.byte	0x04, 0x17
        /*000a*/ 	.short	(.L_11 - .L_10)
.L_10:
        /*000c*/ 	.word	0x00000000
        /*0010*/ 	.short	0x0002
        /*0012*/ 	.short	0x0010
        /*0014*/ 	.byte	0x00, 0xf0, 0x11, 0x00


	//----- nvinfo : EIATTR_KPARAM_INFO
	.align		4
.L_11:
        /*0018*/ 	.byte	0x04, 0x17
        /*001a*/ 	.short	(.L_13 - .L_12)
.L_12:
        /*001c*/ 	.word	0x00000000
        /*0020*/ 	.short	0x0001
        /*0022*/ 	.short	0x0008
        /*0024*/ 	.byte	0x00, 0xf4, 0x21, 0x00


	//----- nvinfo : EIATTR_KPARAM_INFO
	.align		4
.L_13:
        /*0028*/ 	.byte	0x04, 0x17
        /*002a*/ 	.short	(.L_15 - .L_14)
.L_14:
        /*002c*/ 	.word	0x00000000
        /*0030*/ 	.short	0x0000
        /*0032*/ 	.short	0x0000
        /*0034*/ 	.byte	0x00, 0xf4, 0x21, 0x00


	//----- nvinfo : EIATTR_SPARSE_MMA_MASK
	.align		4
.L_15:
        /*0038*/ 	.byte	0x03, 0x50
        /*003a*/ 	.short	0x0000


	//----- nvinfo : EIATTR_MAXREG_COUNT
	.align		4
        /*003c*/ 	.byte	0x03, 0x1b
        /*003e*/ 	.short	0x00ff


	//----- nvinfo : EIATTR_EXIT_INSTR_OFFSETS
	.align		4
        /*0040*/ 	.byte	0x04, 0x1c
        /*0042*/ 	.short	(.L_17 - .L_16)


	//   ....[0]....
.L_16:
        /*0044*/ 	.word	0x00000150


	//   ....[1]....
        /*0048*/ 	.word	0x00000170


	//----- nvinfo : EIATTR_REQNTID
	.align		4
.L_17:
        /*004c*/ 	.byte	0x04, 0x10
        /*004e*/ 	.short	(.L_19 - .L_18)
.L_18:
        /*0050*/ 	.word	0x00000080
        /*0054*/ 	.word	0x00000001
        /*0058*/ 	.word	0x00000001


	//----- nvinfo : EIATTR_CBANK_PARAM_SIZE
	.align		4
.L_19:
        /*005c*/ 	.byte	0x03, 0x19
        /*005e*/ 	.short	0x0014


	//----- nvinfo : EIATTR_PARAM_CBANK
	.align		4
        /*0060*/ 	.byte	0x04, 0x0a
        /*0062*/ 	.short	(.L_21 - .L_20)
	.align		4
.L_20:
        /*0064*/ 	.word	index@(.nv.constant0.triton_poi_fused_add_5)
        /*0068*/ 	.short	0x0210
        /*006a*/ 	.short	0x0014


	//----- nvinfo : EIATTR_SW_WAR
	.align		4
.L_21:
        /*006c*/ 	.byte	0x04, 0x36
        /*006e*/ 	.short	(.L_23 - .L_22)
.L_22:
        /*0070*/ 	.word	0x00000008
.L_23:


//--------------------- .nv.callgraph             --------------------------
	.section	.nv.callgraph,"",@"SHT_CUDA_CALLGRAPH"
	.align	4
	.sectionentsize	8
	.align		4
        /*0000*/ 	.word	0x00000000
	.align		4
        /*0004*/ 	.word	0xffffffff
	.align		4
        /*0008*/ 	.word	0x00000000
	.align		4
        /*000c*/ 	.word	0xfffffffe
	.align		4
        /*0010*/ 	.word	0x00000000
	.align		4
        /*0014*/ 	.word	0xfffffffd
	.align		4
        /*0018*/ 	.word	0x00000000
	.align		4
        /*001c*/ 	.word	0xfffffffc


//--------------------- .text.triton_poi_fused_add_5 --------------------------
	.section	.text.triton_poi_fused_add_5,"ax",@progbits
	.align	128
        .global         triton_poi_fused_add_5
        .type           triton_poi_fused_add_5,@function
        .size           triton_poi_fused_add_5,(.L_x_1 - triton_poi_fused_add_5)
        .other          triton_poi_fused_add_5,@"STO_CUDA_ENTRY STV_DEFAULT"
triton_poi_fused_add_5:
.text.triton_poi_fused_add_5:
[----:B------:R-:W0:Y:S02]  /*0000*/  LDC R1, c[0x0][0x28] ;  /* 0x00000a00ff017b82 */ /* 0x000e240000000800 */
[----:B------:R-:W1:Y:S01]  /*0010*/  S2R R0, SR_TID.X ;  /* 0x0000000000007919 */ /* 0x000e620000002100 */
[----:B------:R-:W2:Y:S01]  /*0020*/  LDC.64 R2, c[0x0][0x210] ;  /* 0x00008400ff027b82 */ /* 0x000ea20000000a00 */
[----:B------:R-:W-:Y:S01]  /*0030*/  ULDC.64 UR4, c[0x0][0x208] ;  /* 0x0000820000047ab9 */ /* 0x000fe20000000a00 */
[----:B------:R-:W3:Y:S06]  /*0040*/  S2R R7, SR_CTAID.X ;  /* 0x0000000000077919 */ /* 0x000eec0000002500 */
[----:B------:R-:W4:Y:S01]  /*0050*/  LDC.64 R4, c[0x0][0x218] ;  /* 0x00008600ff047b82 */ /* 0x000f220000000a00 */
[----:B-1----:R-:W-:-:S02]  /*0060*/  LOP3.LUT R0, R0, 0x7f, RZ, 0xc0, !PT ;  /* 0x0000007f00007812 */ /* 0x002fc400078ec0ff */
[----:B---3--:R-:W-:-:S03]  /*0070*/  SHF.R.S32.HI R6, RZ, 0x18, R7 ;  /* 0x00000018ff067819 */ /* 0x008fc60000011407 */
[----:B------:R-:W-:Y:S01]  /*0080*/  IMAD R7, R7, 0x80, R0 ;  /* 0x0000008007077824 */ /* 0x000fe200078e0200 */
[----:B------:R-:W-:-:S03]  /*0090*/  SGXT R0, R6, 0x1 ;  /* 0x000000010600781a */ /* 0x000fc60000000200 */
[C---:B--2---:R-:W-:Y:S01]  /*00a0*/  IMAD.WIDE R2, R7.reuse, 0x4, R2 ;  /* 0x0000000407027825 */ /* 0x044fe200078e0202 */
[----:B------:R-:W-:Y:S02]  /*00b0*/  ISETP.GE.AND P0, PT, R7, 0x100, PT ;  /* 0x000001000700780c */ /* 0x000fe40003f06270 */
[----:B------:R-:W-:-:S04]  /*00c0*/  LEA.HI R0, R0, R7, RZ, 0x2 ;  /* 0x0000000700007211 */ /* 0x000fc800078f10ff */
[----:B------:R-:W-:-:S05]  /*00d0*/  LOP3.LUT R0, R0, 0xfffffffc, RZ, 0xc0, !PT ;  /* 0xfffffffc00007812 */ /* 0x000fca00078ec0ff */
[----:B------:R-:W-:Y:S01]  /*00e0*/  IMAD.IADD R9, R7, 0x1, -R0 ;  /* 0x0000000107097824 */ /* 0x000fe200078e0a00 */
[----:B------:R-:W-:Y:S01]  /*00f0*/  HFMA2.MMA R0, -RZ, RZ, 0, 0 ;  /* 0x00000000ff007435 */ /* 0x000fe200000001ff */
[----:B------:R-:W-:Y:S02]  /*0100*/  IMAD.MOV.U32 R7, RZ, RZ, RZ ;  /* 0x000000ffff077224 */ /* 0x000fe400078e00ff */
[----:B----4-:R-:W-:-:S05]  /*0110*/  IMAD.WIDE R4, R9, 0x4, R4 ;  /* 0x0000000409047825 */ /* 0x010fca00078e0204 */
[----:B------:R-:W2:Y:S04]  /*0120*/  @!P0 LDG.E.EL R7, desc[UR4][R4.64] ;  /* 0x0000000404078981 */ /* 0x000ea8000c2e1900 */
[----:B------:R-:W2:Y:S02]  /*0130*/  @!P0 LDG.E R0, desc[UR4][R2.64] ;  /* 0x0000000402008981 */ /* 0x000ea4000c1e1900 */
[----:B--2---:R-:W-:Y:S01]  /*0140*/  FADD R7, R7, R0 ;  /* 0x0000000007077221 */ /* 0x004fe20000000000 */
[----:B------:R-:W-:Y:S06]  /*0150*/  @P0 EXIT ;  /* 0x000000000000094d */ /* 0x000fec0003800000 */
[----:B------:R-:W-:Y:S01]  /*0160*/  STG.E desc[UR4][R2.64], R7 ;  /* 0x0000000702007986 */ /* 0x000fe2000c101904 */
[----:B------:R-:W-:Y:S05]  /*0170*/  EXIT ;  /* 0x000000000000794d */ /* 0x000fea0003800000 */
.L_x_0:
[----:B------:R-:W-:-:S00]  /*0180*/  BRA `(.L_x_0) ;  /* 0xfffffffc00fc7947 */ /* 0x000fc0000383ffff */
[----:B------:R-:W-:-:S00]  /*0190*/  NOP ;  /* 0x0000000000007918 */ /* 0x000fc00000000000 */
        /* <DEDUP_REMOVED lines=14> */
.L_x_1:


//--------------------- .nv.constant0.triton_poi_fused_add_5 --------------------------
	.section	.nv.constant0.triton_poi_fused_add_5,"a",@progbits
	.sectionflags	@""
	.align	4
.nv.constant0.triton_poi_fused_add_5:
	.zero		548
